	.headerflags	@"EF_CUDA_TEXMODE_UNIFIED EF_CUDA_64BIT_ADDRESS EF_CUDA_ACCELERATORS EF_CUDA_SM90 EF_CUDA_VIRTUAL_SM(EF_CUDA_SM90)"
	.elftype	@"ET_EXEC"


//--------------------- .nv.info                  --------------------------
	.section	.nv.info,"",@"SHT_CUDA_INFO"
	.align	4


	//----- nvinfo : EIATTR_REGCOUNT
	.align		4
        /*0000*/ 	.byte	0x04, 0x2f
        /*0002*/ 	.short	(.L_3 - .L_2)
	.align		4
.L_2:
        /*0004*/ 	.word	index@(triton_poi_fused__native_batch_norm_legit_no_training_relu_10)
        /*0008*/ 	.word	0x00000020


	//----- nvinfo : EIATTR_MIN_STACK_SIZE
	.align		4
.L_3:
        /*000c*/ 	.byte	0x04, 0x12
        /*000e*/ 	.short	(.L_5 - .L_4)
	.align		4
.L_4:
        /*0010*/ 	.word	index@(triton_poi_fused__native_batch_norm_legit_no_training_relu_10)
        /*0014*/ 	.word	0x00000000


	//----- nvinfo : EIATTR_FRAME_SIZE
	.align		4
.L_5:
        /*0018*/ 	.byte	0x04, 0x11
        /*001a*/ 	.short	(.L_7 - .L_6)
	.align		4
.L_6:
        /*001c*/ 	.word	index@(triton_poi_fused__native_batch_norm_legit_no_training_relu_10)
        /*0020*/ 	.word	0x00000000


	//----- nvinfo : EIATTR_MIN_STACK_SIZE
	.align		4
.L_7:
        /*0024*/ 	.byte	0x04, 0x12
        /*0026*/ 	.short	(.L_9 - .L_8)
	.align		4
.L_8:
        /*0028*/ 	.word	index@(triton_poi_fused__native_batch_norm_legit_no_training_relu_10)
        /*002c*/ 	.word	0x00000000
.L_9:


//--------------------- .nv.info.triton_poi_fused__native_batch_norm_legit_no_training_relu_10 --------------------------
	.section	.nv.info.triton_poi_fused__native_batch_norm_legit_no_training_relu_10,"",@"SHT_CUDA_INFO"
	.sectionflags	@""
	.align	4


	//----- nvinfo : EIATTR_CUDA_API_VERSION
	.align		4
        /*0000*/ 	.byte	0x04, 0x37
        /*0002*/ 	.short	(.L_11 - .L_10)
.L_10:
        /*0004*/ 	.word	0x0000007c


	//----- nvinfo : EIATTR_KPARAM_INFO
	.align		4
.L_11:
        /*0008*/ 	.byte	0x04, 0x17
        /*000a*/ 	.short	(.L_13 - .L_12)
.L_12:
        /*000c*/ 	.word	0x00000000
        /*0010*/ 	.short	0x0007
        /*0012*/ 	.short	0x0034
        /*0014*/ 	.byte	0x00, 0xf0, 0x11, 0x00


	//----- nvinfo : EIATTR_KPARAM_INFO
	.align		4
.L_13:
        /*0018*/ 	.byte	0x04, 0x17
        /*001a*/ 	.short	(.L_15 - .L_14)
.L_14:
        /*001c*/ 	.word	0x00000000
        /*0020*/ 	.short	0x0006
        /*0022*/ 	.short	0x0030
        /*0024*/ 	.byte	0x00, 0xf0, 0x11, 0x00


	//----- nvinfo : EIATTR_KPARAM_INFO
	.align		4
.L_15:
        /*0028*/ 	.byte	0x04, 0x17
        /*002a*/ 	.short	(.L_17 - .L_16)
.L_16:
        /*002c*/ 	.word	0x00000000
        /*0030*/ 	.short	0x0005
        /*0032*/ 	.short	0x0028
        /*0034*/ 	.byte	0x00, 0xf4, 0x21, 0x00


	//----- nvinfo : EIATTR_KPARAM_INFO
	.align		4
.L_17:
        /*0038*/ 	.byte	0x04, 0x17
        /*003a*/ 	.short	(.L_19 - .L_18)
.L_18:
        /*003c*/ 	.word	0x00000000
        /*0040*/ 	.short	0x0004
        /*0042*/ 	.short	0x0020
        /*0044*/ 	.byte	0x00, 0xf4, 0x21, 0x00


	//----- nvinfo : EIATTR_KPARAM_INFO
	.align		4
.L_19:
        /*0048*/ 	.byte	0x04, 0x17
        /*004a*/ 	.short	(.L_21 - .L_20)
.L_20:
        /*004c*/ 	.word	0x00000000
        /*0050*/ 	.short	0x0003
        /*0052*/ 	.short	0x0018
        /*0054*/ 	.byte	0x00, 0xf4, 0x21, 0x00


	//----- nvinfo : EIATTR_KPARAM_INFO
	.align		4
.L_21:
        /*0058*/ 	.byte	0x04, 0x17
        /*005a*/ 	.short	(.L_23 - .L_22)
.L_22:
        /*005c*/ 	.word	0x00000000
        /*0060*/ 	.short	0x0002
        /*0062*/ 	.short	0x0010
        /*0064*/ 	.byte	0x00, 0xf4, 0x21, 0x00


	//----- nvinfo : EIATTR_KPARAM_INFO
	.align		4
.L_23:
        /*0068*/ 	.byte	0x04, 0x17
        /*006a*/ 	.short	(.L_25 - .L_24)
.L_24:
        /*006c*/ 	.word	0x00000000
        /*0070*/ 	.short	0x0001
        /*0072*/ 	.short	0x0008
        /*0074*/ 	.byte	0x00, 0xf4, 0x21, 0x00


	//----- nvinfo : EIATTR_KPARAM_INFO
	.align		4
.L_25:
        /*0078*/ 	.byte	0x04, 0x17
        /*007a*/ 	.short	(.L_27 - .L_26)
.L_26:
        /*007c*/ 	.word	0x00000000
        /*0080*/ 	.short	0x0000
        /*0082*/ 	.short	0x0000
        /*0084*/ 	.byte	0x00, 0xf4, 0x21, 0x00


	//----- nvinfo : EIATTR_SPARSE_MMA_MASK
	.align		4
.L_27:
        /*0088*/ 	.byte	0x03, 0x50
        /*008a*/ 	.short	0x0000


	//----- nvinfo : EIATTR_MAXREG_COUNT
	.align		4
        /*008c*/ 	.byte	0x03, 0x1b
        /*008e*/ 	.short	0x00ff


	//----- nvinfo : EIATTR_EXIT_INSTR_OFFSETS
	.align		4
        /*0090*/ 	.byte	0x04, 0x1c
        /*0092*/ 	.short	(.L_29 - .L_28)


	//   ....[0]....
.L_28:
        /*0094*/ 	.word	0x000011e0


	//   ....[1]....
        /*0098*/ 	.word	0x00001280


	//----- nvinfo : EIATTR_REQNTID
	.align		4
.L_29:
        /*009c*/ 	.byte	0x04, 0x10
        /*009e*/ 	.short	(.L_31 - .L_30)
.L_30:
        /*00a0*/ 	.word	0x00000080
        /*00a4*/ 	.word	0x00000001
        /*00a8*/ 	.word	0x00000001


	//----- nvinfo : EIATTR_CBANK_PARAM_SIZE
	.align		4
.L_31:
        /*00ac*/ 	.byte	0x03, 0x19
        /*00ae*/ 	.short	0x0038


	//----- nvinfo : EIATTR_PARAM_CBANK
	.align		4
        /*00b0*/ 	.byte	0x04, 0x0a
        /*00b2*/ 	.short	(.L_33 - .L_32)
	.align		4
.L_32:
        /*00b4*/ 	.word	index@(.nv.constant0.triton_poi_fused__native_batch_norm_legit_no_training_relu_10)
        /*00b8*/ 	.short	0x0210
        /*00ba*/ 	.short	0x0038


	//----- nvinfo : EIATTR_SW_WAR
	.align		4
.L_33:
        /*00bc*/ 	.byte	0x04, 0x36
        /*00be*/ 	.short	(.L_35 - .L_34)
.L_34:
        /*00c0*/ 	.word	0x00000008
.L_35:


//--------------------- .nv.callgraph             --------------------------
	.section	.nv.callgraph,"",@"SHT_CUDA_CALLGRAPH"
	.align	4
	.sectionentsize	8
	.align		4
        /*0000*/ 	.word	0x00000000
	.align		4
        /*0004*/ 	.word	0xffffffff
	.align		4
        /*0008*/ 	.word	0x00000000
	.align		4
        /*000c*/ 	.word	0xfffffffe
	.align		4
        /*0010*/ 	.word	0x00000000
	.align		4
        /*0014*/ 	.word	0xfffffffd
	.align		4
        /*0018*/ 	.word	0x00000000
	.align		4
        /*001c*/ 	.word	0xfffffffc


//--------------------- .nv.constant4             --------------------------
	.section	.nv.constant4,"a",@progbits
	.align	8
	.align		8
.nv.constant4:
        /*0000*/ 	.dword	_$_str
	.align		8
        /*0008*/ 	.dword	_$_str_$_2


//--------------------- .text.triton_poi_fused__native_batch_norm_legit_no_training_relu_10 --------------------------
	.section	.text.triton_poi_fused__native_batch_norm_legit_no_training_relu_10,"ax",@progbits
	.sectionflags	@"SHF_BARRIERS=1"
	.align	128
        .global         triton_poi_fused__native_batch_norm_legit_no_training_relu_10
        .type           triton_poi_fused__native_batch_norm_legit_no_training_relu_10,@function
        .size           triton_poi_fused__native_batch_norm_legit_no_training_relu_10,(.L_x_1 - triton_poi_fused__native_batch_norm_legit_no_training_relu_10)
        .other          triton_poi_fused__native_batch_norm_legit_no_training_relu_10,@"STO_CUDA_ENTRY STV_DEFAULT"
triton_poi_fused__native_batch_norm_legit_no_training_relu_10:
.text.triton_poi_fused__native_batch_norm_legit_no_training_relu_10:
[----:B------:R-:W0:Y:S01]  /*0000*/  LDC R1, c[0x0][0x28] ;  /* 0x00000a00ff017b82 */ /* 0x000e220000000800 */
[----:B------:R-:W1:Y:S07]  /*0010*/  S2R R2, SR_CTAID.Y ;  /* 0x0000000000027919 */ /* 0x000e6e0000002600 */
[----:B------:R-:W2:Y:S01]  /*0020*/  LDC.64 R10, c[0x0][0x220] ;  /* 0x00008800ff0a7b82 */ /* 0x000ea20000000a00 */
[----:B------:R-:W-:Y:S01]  /*0030*/  CS2R R6, SRZ ;  /* 0x0000000000067805 */ /* 0x000fe2000001ff00 */
[----:B------:R-:W-:Y:S01]  /*0040*/  ULDC.64 UR6, c[0x0][0x208] ;  /* 0x0000820000067ab9 */ /* 0x000fe20000000a00 */
[----:B------:R-:W3:Y:S01]  /*0050*/  S2R R0, SR_TID.X ;  /* 0x0000000000007919 */ /* 0x000ee20000002100 */
[----:B------:R-:W4:Y:S04]  /*0060*/  S2R R8, SR_CTAID.X ;  /* 0x0000000000087919 */ /* 0x000f280000002500 */
[----:B------:R-:W5:Y:S08]  /*0070*/  LDC.64 R24, c[0x0][0x210] ;  /* 0x00008400ff187b82 */ /* 0x000f700000000a00 */
[----:B------:R-:W4:Y:S01]  /*0080*/  LDC.64 R20, c[0x0][0x218] ;  /* 0x00008600ff147b82 */ /* 0x000f220000000a00 */
[----:B-1----:R-:W-:-:S02]  /*0090*/  IMAD.SHL.U32 R2, R2, 0x20, RZ ;  /* 0x0000002002027824 */ /* 0x002fc400078e00ff */
[----:B---3--:R-:W-:-:S05]  /*00a0*/  IMAD.SHL.U32 R3, R0, 0x4, RZ ;  /* 0x0000000400037824 */ /* 0x008fca00078e00ff */
[----:B------:R-:W-:-:S04]  /*00b0*/  LOP3.LUT R3, R2, 0x1c, R3, 0xf8, !PT ;  /* 0x0000001c02037812 */ /* 0x000fc800078ef803 */
[C---:B------:R-:W-:Y:S01]  /*00c0*/  ISETP.GE.AND P2, PT, R3.reuse, 0x500, PT ;  /* 0x000005000300780c */ /* 0x040fe20003f46270 */
[----:B------:R-:W-:-:S05]  /*00d0*/  IMAD.HI R4, R3, 0x66666667, RZ ;  /* 0x6666666703047827 */ /* 0x000fca00078e02ff */
[----:B------:R-:W-:-:S04]  /*00e0*/  SHF.R.U32.HI R5, RZ, 0x1f, R4 ;  /* 0x0000001fff057819 */ /* 0x000fc80000011604 */
[----:B------:R-:W-:Y:S02]  /*00f0*/  LEA.HI.SX32 R14, R4, R5, 0x19 ;  /* 0x00000005040e7211 */ /* 0x000fe400078fcaff */
[----:B------:R-:W-:-:S03]  /*0100*/  CS2R R4, SRZ ;  /* 0x0000000000047805 */ /* 0x000fc6000001ff00 */
[----:B------:R-:W-:-:S04]  /*0110*/  IMAD R23, R14, -0x140, R3 ;  /* 0xfffffec00e177824 */ /* 0x000fc800078e0203 */
[----:B--2---:R-:W-:-:S05]  /*0120*/  IMAD.WIDE R10, R23, 0x4, R10 ;  /* 0x00000004170a7825 */ /* 0x004fca00078e020a */
[----:B------:R1:W2:Y:S01]  /*0130*/  @!P2 LDG.E.EL.128 R4, desc[UR6][R10.64] ;  /* 0x000000060a04a981 */ /* 0x0002a2000c2e1d00 */
[----:B------:R-:W-:Y:S01]  /*0140*/  SHF.R.U32.HI R12, RZ, 0x3, R0 ;  /* 0x00000003ff0c7819 */ /* 0x000fe20000011600 */
[----:B----4-:R-:W-:Y:S02]  /*0150*/  IMAD.SHL.U32 R3, R8, 0x20, RZ ;  /* 0x0000002008037824 */ /* 0x010fe400078e00ff */
[----:B------:R-:W-:Y:S01]  /*0160*/  IMAD R9, R14, 0x4b140, R23 ;  /* 0x0004b1400e097824 */ /* 0x000fe200078e0217 */
[----:B------:R-:W-:-:S04]  /*0170*/  SGXT.U32 R12, R12, 0x4 ;  /* 0x000000040c0c781a */ /* 0x000fc80000000000 */
[----:B------:R-:W-:Y:S02]  /*0180*/  LOP3.LUT R8, R3, R12, RZ, 0xfc, !PT ;  /* 0x0000000c03087212 */ /* 0x000fe400078efcff */
[----:B-1----:R-:W-:Y:S02]  /*0190*/  CS2R R10, SRZ ;  /* 0x00000000000a7805 */ /* 0x002fe4000001ff00 */
[----:B------:R-:W-:Y:S02]  /*01a0*/  LOP3.LUT R12, R3, 0x10, R12, 0xfe, !PT ;  /* 0x00000010030c7812 */ /* 0x000fe400078efe0c */
[C---:B------:R-:W-:Y:S01]  /*01b0*/  ISETP.LT.AND P0, PT, R8.reuse, 0x3c1, !P2 ;  /* 0x000003c10800780c */ /* 0x040fe20005701270 */
[----:B------:R-:W-:Y:S01]  /*01c0*/  IMAD R27, R8, 0x140, R9 ;  /* 0x00000140081b7824 */ /* 0x000fe200078e0209 */
[----:B------:R-:W-:Y:S02]  /*01d0*/  ISETP.LT.AND P1, PT, R12, 0x3c1, !P2 ;  /* 0x000003c10c00780c */ /* 0x000fe40005721270 */
[----:B------:R-:W-:Y:S01]  /*01e0*/  CS2R R8, SRZ ;  /* 0x0000000000087805 */ /* 0x000fe2000001ff00 */
[----:B------:R-:W-:-:S02]  /*01f0*/  VIADD R13, R27, 0x1400 ;  /* 0x000014001b0d7836 */ /* 0x000fc40000000000 */
[----:B-----5:R-:W-:Y:S01]  /*0200*/  IMAD.WIDE R26, R27, 0x4, R24 ;  /* 0x000000041b1a7825 */ /* 0x020fe200078e0218 */
[----:B------:R-:W-:-:S03]  /*0210*/  CS2R R14, SRZ ;  /* 0x00000000000e7805 */ /* 0x000fc6000001ff00 */
[----:B------:R-:W-:Y:S01]  /*0220*/  IMAD.WIDE R24, R13, 0x4, R24 ;  /* 0x000000040d187825 */ /* 0x000fe200078e0218 */
[----:B------:R-:W-:Y:S01]  /*0230*/  CS2R R12, SRZ ;  /* 0x00000000000c7805 */ /* 0x000fe2000001ff00 */
[----:B------:R-:W3:Y:S01]  /*0240*/  @P0 LDG.E.EL.128 R8, desc[UR6][R26.64] ;  /* 0x000000061a080981 */ /* 0x000ee2000c2e1d00 */
[----:B------:R-:W-:Y:S01]  /*0250*/  CS2R R16, SRZ ;  /* 0x0000000000107805 */ /* 0x000fe2000001ff00 */
[----:B0-----:R-:W-:Y:S01]  /*0260*/  IMAD.WIDE R20, R23, 0x4, R20 ;  /* 0x0000000417147825 */ /* 0x001fe200078e0214 */
[----:B------:R-:W-:-:S04]  /*0270*/  CS2R R18, SRZ ;  /* 0x0000000000127805 */ /* 0x000fc8000001ff00 */
[----:B------:R0:W3:Y:S04]  /*0280*/  @!P2 LDG.E.EL.128 R12, desc[UR6][R20.64] ;  /* 0x00000006140ca981 */ /* 0x0000e8000c2e1d00 */
[----:B------:R1:W4:Y:S01]  /*0290*/  @P1 LDG.E.EL.128 R16, desc[UR6][R24.64] ;  /* 0x0000000618101981 */ /* 0x000322000c2e1d00 */
[----:B0-----:R-:W0:Y:S08]  /*02a0*/  LDC.64 R20, c[0x0][0x230] ;  /* 0x00008c00ff147b82 */ /* 0x001e300000000a00 */
[----:B-1----:R-:W1:Y:S01]  /*02b0*/  LDC.64 R24, c[0x0][0x228] ;  /* 0x00008a00ff187b82 */ /* 0x002e620000000a00 */
[----:B0-----:R-:W-:-:S04]  /*02c0*/  IMAD.WIDE R20, R23, 0x4, R20 ;  /* 0x0000000417147825 */ /* 0x001fc800078e0214 */
[----:B-1----:R-:W-:-:S04]  /*02d0*/  IMAD.WIDE R24, R23, 0x4, R24 ;  /* 0x0000000417187825 */ /* 0x002fc800078e0218 */
[----:B--2---:R-:W-:Y:S01]  /*02e0*/  FADD R4, R4, 0.0010000000474974513054 ;  /* 0x3a83126f04047421 */ /* 0x004fe20000000000 */
[----:B------:R-:W-:-:S03]  /*02f0*/  FADD R5, R5, 0.0010000000474974513054 ;  /* 0x3a83126f05057421 */ /* 0x000fc60000000000 */
[----:B------:R-:W0:Y:S08]  /*0300*/  MUFU.SQRT R27, R4 ;  /* 0x00000004001b7308 */ /* 0x000e300000002000 */
[----:B------:R1:W2:Y:S01]  /*0310*/  MUFU.SQRT R22, R5 ;  /* 0x0000000500167308 */ /* 0x0002a20000002000 */
[C---:B0-----:R-:W-:Y:S02]  /*0320*/  FSETP.GT.AND P0, PT, R27.reuse, 8.50705917302346158658e+37, PT ;  /* 0x7e8000001b00780b */ /* 0x041fe40003f04000 */
[----:B------:R-:W-:Y:S01]  /*0330*/  FSETP.GEU.AND P3, PT, R27, 1.175494350822287508e-38, PT ;  /* 0x008000001b00780b */ /* 0x000fe20003f6e000 */
[----:B-1----:R-:W-:Y:S01]  /*0340*/  IMAD.MOV.U32 R5, RZ, RZ, 0x3e800000 ;  /* 0x3e800000ff057424 */ /* 0x002fe200078e00ff */
[----:B--2---:R-:W-:-:S02]  /*0350*/  FSETP.GT.AND P1, PT, R22, 8.50705917302346158658e+37, PT ;  /* 0x7e8000001600780b */ /* 0x004fc40003f24000 */
[----:B------:R-:W-:Y:S02]  /*0360*/  FSETP.GEU.AND P4, PT, R22, 1.175494350822287508e-38, PT ;  /* 0x008000001600780b */ /* 0x000fe40003f8e000 */
[----:B------:R-:W-:-:S05]  /*0370*/  FSEL R29, R5, 1, P1 ;  /* 0x3f800000051d7808 */ /* 0x000fca0000800000 */
[----:B------:R-:W-:Y:S01]  /*0380*/  @P0 FMUL R27, R27, 0.25 ;  /* 0x3e8000001b1b0820 */ /* 0x000fe20000400000 */
[----:B---3--:R-:W-:Y:S01]  /*0390*/  FADD R4, -R12, R8 ;  /* 0x000000080c047221 */ /* 0x008fe20000000100 */
[----:B------:R-:W-:Y:S01]  /*03a0*/  FADD R26, -R14, R10 ;  /* 0x0000000a0e1a7221 */ /* 0x000fe20000000100 */
[----:B------:R-:W-:Y:S01]  /*03b0*/  FADD R28, -R15, R11 ;  /* 0x0000000b0f1c7221 */ /* 0x000fe20000000100 */
[----:B------:R-:W-:Y:S01]  /*03c0*/  @!P3 FMUL R27, R27, 16777216 ;  /* 0x4b8000001b1bb820 */ /* 0x000fe20000400000 */
[----:B----4-:R-:W-:Y:S01]  /*03d0*/  FADD R16, -R12, R16 ;  /* 0x000000100c107221 */ /* 0x010fe20000000100 */
[----:B------:R-:W-:Y:S01]  /*03e0*/  FSEL R12, R5, 1, P0 ;  /* 0x3f800000050c7808 */ /* 0x000fe20000000000 */
[----:B------:R-:W-:Y:S01]  /*03f0*/  FADD R17, -R13, R17 ;  /* 0x000000110d117221 */ /* 0x000fe20000000100 */
[----:B------:R-:W-:Y:S01]  /*0400*/  @P1 FMUL R22, R22, 0.25 ;  /* 0x3e80000016161820 */ /* 0x000fe20000400000 */
[----:B------:R-:W-:Y:S01]  /*0410*/  FADD R18, -R14, R18 ;  /* 0x000000120e127221 */ /* 0x000fe20000000100 */
[----:B------:R-:W0:Y:S01]  /*0420*/  MUFU.RCP R27, R27 ;  /* 0x0000001b001b7308 */ /* 0x000e220000001000 */
[----:B------:R-:W-:Y:S01]  /*0430*/  @!P3 FMUL R12, R12, 16777216 ;  /* 0x4b8000000c0cb820 */ /* 0x000fe20000400000 */
[----:B------:R-:W-:Y:S01]  /*0440*/  @!P4 FMUL R22, R22, 16777216 ;  /* 0x4b8000001616c820 */ /* 0x000fe20000400000 */
[----:B------:R-:W-:Y:S01]  /*0450*/  @!P4 FMUL R29, R29, 16777216 ;  /* 0x4b8000001d1dc820 */ /* 0x000fe20000400000 */
[----:B------:R-:W-:Y:S01]  /*0460*/  FADD R19, -R15, R19 ;  /* 0x000000130f137221 */ /* 0x000fe20000000100 */
[----:B------:R-:W-:-:S03]  /*0470*/  CS2R R10, SRZ ;  /* 0x00000000000a7805 */ /* 0x000fc6000001ff00 */
[----:B------:R1:W2:Y:S01]  /*0480*/  MUFU.RCP R8, R22 ;  /* 0x0000001600087308 */ /* 0x0002a20000001000 */
[----:B------:R-:W-:Y:S01]  /*0490*/  CS2R R14, SRZ ;  /* 0x00000000000e7805 */ /* 0x000fe2000001ff00 */
[----:B0-----:R-:W-:Y:S01]  /*04a0*/  FMUL R27, R27, R12 ;  /* 0x0000000c1b1b7220 */ /* 0x001fe20000400000 */
[----:B-1----:R-:W-:Y:S01]  /*04b0*/  FADD R22, -R13, R9 ;  /* 0x000000090d167221 */ /* 0x002fe20000000100 */
[----:B------:R-:W-:Y:S01]  /*04c0*/  CS2R R12, SRZ ;  /* 0x00000000000c7805 */ /* 0x000fe2000001ff00 */
[----:B--2---:R-:W-:Y:S01]  /*04d0*/  FMUL R29, R8, R29 ;  /* 0x0000001d081d7220 */ /* 0x004fe20000400000 */
[----:B------:R-:W-:-:S04]  /*04e0*/  CS2R R8, SRZ ;  /* 0x0000000000087805 */ /* 0x000fc8000001ff00 */
[----:B------:R-:W2:Y:S04]  /*04f0*/  @!P2 LDG.E.EL.128 R12, desc[UR6][R20.64] ;  /* 0x00000006140ca981 */ /* 0x000ea8000c2e1d00 */
[----:B------:R0:W2:Y:S01]  /*0500*/  @!P2 LDG.E.EL.128 R8, desc[UR6][R24.64] ;  /* 0x000000061808a981 */ /* 0x0000a2000c2e1d00 */
[----:B------:R-:W-:-:S06]  /*0510*/  FADD R7, R7, 0.0010000000474974513054 ;  /* 0x3a83126f07077421 */ /* 0x000fcc0000000000 */
[----:B------:R-:W1:Y:S01]  /*0520*/  MUFU.SQRT R7, R7 ;  /* 0x0000000700077308 */ /* 0x000e620000002000 */
[----:B------:R-:W-:Y:S02]  /*0530*/  FADD R23, R6, 0.0010000000474974513054 ;  /* 0x3a83126f06177421 */ /* 0x000fe40000000000 */
[----:B------:R-:W3:Y:S05]  /*0540*/  S2R R6, SR_TID.X ;  /* 0x0000000000067919 */ /* 0x000eea0000002100 */
[----:B0-----:R-:W0:Y:S01]  /*0550*/  MUFU.SQRT R24, R23 ;  /* 0x0000001700187308 */ /* 0x001e220000002000 */
[C---:B-1----:R-:W-:Y:S02]  /*0560*/  FSETP.GT.AND P1, PT, R7.reuse, 8.50705917302346158658e+37, PT ;  /* 0x7e8000000700780b */ /* 0x042fe40003f24000 */
[----:B------:R-:W-:Y:S01]  /*0570*/  FSETP.GEU.AND P3, PT, R7, 1.175494350822287508e-38, PT ;  /* 0x008000000700780b */ /* 0x000fe20003f6e000 */
[----:B------:R-:W1:Y:S01]  /*0580*/  S2UR UR5, SR_CgaCtaId ;  /* 0x00000000000579c3 */ /* 0x000e620000008800 */
[----:B0-----:R-:W-:-:S09]  /*0590*/  FSETP.GT.AND P0, PT, R24, 8.50705917302346158658e+37, PT ;  /* 0x7e8000001800780b */ /* 0x001fd20003f04000 */
[----:B------:R-:W-:Y:S01]  /*05a0*/  @P1 FMUL R7, R7, 0.25 ;  /* 0x3e80000007071820 */ /* 0x000fe20000400000 */
[----:B------:R-:W-:-:S03]  /*05b0*/  FSETP.GEU.AND P2, PT, R24, 1.175494350822287508e-38, PT ;  /* 0x008000001800780b */ /* 0x000fc60003f4e000 */
[----:B------:R-:W-:Y:S01]  /*05c0*/  @!P3 FMUL R7, R7, 16777216 ;  /* 0x4b8000000707b820 */ /* 0x000fe20000400000 */
[C---:B------:R-:W-:Y:S01]  /*05d0*/  FMUL R21, R27.reuse, R16 ;  /* 0x000000101b157220 */ /* 0x040fe20000400000 */
[----:B------:R-:W-:Y:S02]  /*05e0*/  FMUL R27, R27, R4 ;  /* 0x000000041b1b7220 */ /* 0x000fe40000400000 */
[----:B------:R-:W0:Y:S01]  /*05f0*/  MUFU.RCP R20, R7 ;  /* 0x0000000700147308 */ /* 0x000e220000001000 */
[C---:B------:R-:W-:Y:S01]  /*0600*/  FSEL R16, R5.reuse, 1, P0 ;  /* 0x3f80000005107808 */ /* 0x040fe20000000000 */
[----:B------:R-:W-:Y:S01]  /*0610*/  @P0 FMUL R24, R24, 0.25 ;  /* 0x3e80000018180820 */ /* 0x000fe20000400000 */
[----:B------:R-:W-:Y:S01]  /*0620*/  FSEL R5, R5, 1, P1 ;  /* 0x3f80000005057808 */ /* 0x000fe20000800000 */
[----:B------:R-:W-:Y:S02]  /*0630*/  UMOV UR4, 0x400 ;  /* 0x0000040000047882 */ /* 0x000fe40000000000 */
[----:B------:R-:W-:-:S02]  /*0640*/  @!P2 FMUL R24, R24, 16777216 ;  /* 0x4b8000001818a820 */ /* 0x000fc40000400000 */
[----:B------:R-:W-:Y:S01]  /*0650*/  @!P3 FMUL R5, R5, 16777216 ;  /* 0x4b8000000505b820 */ /* 0x000fe20000400000 */
[----:B-1----:R-:W-:Y:S01]  /*0660*/  UPRMT UR4, UR5, 0x654, UR4 ;  /* 0x0000065405047896 */ /* 0x002fe20008000004 */
[----:B------:R-:W1:Y:S02]  /*0670*/  MUFU.RCP R23, R24 ;  /* 0x0000001800177308 */ /* 0x000e640000001000 */
[----:B0-----:R-:W-:Y:S01]  /*0680*/  FMUL R20, R20, R5 ;  /* 0x0000000514147220 */ /* 0x001fe20000400000 */
[----:B------:R-:W-:-:S04]  /*0690*/  @!P2 FMUL R16, R16, 16777216 ;  /* 0x4b8000001010a820 */ /* 0x000fc80000400000 */
[----:B-1----:R-:W-:Y:S01]  /*06a0*/  FMUL R23, R23, R16 ;  /* 0x0000001017177220 */ /* 0x002fe20000400000 */
[----:B------:R-:W-:Y:S01]  /*06b0*/  LOP3.LUT R3, R3, 0x1f, R0, 0xf8, !PT ;  /* 0x0000001f03037812 */ /* 0x000fe200078ef800 */
[----:B------:R-:W-:Y:S01]  /*06c0*/  FMUL R28, R20, R28 ;  /* 0x0000001c141c7220 */ /* 0x000fe20000400000 */
[-CC-:B--2---:R-:W-:Y:S01]  /*06d0*/  FFMA R4, R27, R8.reuse, R12.reuse ;  /* 0x000000081b047223 */ /* 0x184fe2000000000c */
[----:B------:R-:W-:Y:S01]  /*06e0*/  FFMA R8, R21, R8, R12 ;  /* 0x0000000815087223 */ /* 0x000fe2000000000c */
[----:B---3--:R-:W-:Y:S01]  /*06f0*/  IMAD.SHL.U32 R12, R6, 0x80, RZ ;  /* 0x00000080060c7824 */ /* 0x008fe200078e00ff */
[----:B------:R-:W-:-:S04]  /*0700*/  SHF.R.U32.HI R21, RZ, 0x3, R6 ;  /* 0x00000003ff157819 */ /* 0x000fc80000011606 */
[----:B------:R-:W-:Y:S02]  /*0710*/  SGXT.U32 R21, R21, 0x4 ;  /* 0x000000041515781a */ /* 0x000fe40000000000 */
[----:B------:R-:W-:-:S04]  /*0720*/  LOP3.LUT R12, R12, 0x380, RZ, 0xc0, !PT ;  /* 0x000003800c0c7812 */ /* 0x000fc800078ec0ff */
[C---:B------:R-:W-:Y:S02]  /*0730*/  LOP3.LUT R5, R12.reuse, R21, RZ, 0xfc, !PT ;  /* 0x000000150c057212 */ /* 0x040fe400078efcff */
[----:B------:R-:W-:-:S04]  /*0740*/  LOP3.LUT R21, R12, 0x40, RZ, 0xfc, !PT ;  /* 0x000000400c157812 */ /* 0x000fc800078efcff */
[----:B------:R-:W-:Y:S02]  /*0750*/  LEA.HI R24, R21, UR4, RZ, 0x1d ;  /* 0x0000000415187c11 */ /* 0x000fe4000f8fe8ff */
[----:B------:R-:W-:-:S04]  /*0760*/  SHF.R.U32.HI R21, RZ, 0x5, R0 ;  /* 0x00000005ff157819 */ /* 0x000fc80000011600 */
[----:B------:R-:W-:-:S04]  /*0770*/  SGXT.U32 R21, R21, 0x2 ;  /* 0x000000021515781a */ /* 0x000fc80000000000 */
[----:B------:R-:W-:Y:S01]  /*0780*/  LOP3.LUT R2, R21, R2, RZ, 0xfc, !PT ;  /* 0x0000000215027212 */ /* 0x000fe200078efcff */
[----:B------:R-:W-:Y:S01]  /*0790*/  FMUL R21, R23, R18 ;  /* 0x0000001217157220 */ /* 0x000fe20000400000 */
[C---:B------:R-:W-:Y:S02]  /*07a0*/  LOP3.LUT R7, R12.reuse, 0x20, RZ, 0xfc, !PT ;  /* 0x000000200c077812 */ /* 0x040fe400078efcff */
[----:B------:R-:W-:Y:S01]  /*07b0*/  LOP3.LUT R25, R12, 0x60, RZ, 0xfc, !PT ;  /* 0x000000600c197812 */ /* 0x000fe200078efcff */
[----:B------:R-:W-:Y:S01]  /*07c0*/  IMAD.HI R18, R2, 0x66666667, RZ ;  /* 0x6666666702127827 */ /* 0x000fe200078e02ff */
[----:B------:R-:W-:Y:S02]  /*07d0*/  LEA.HI R16, R12, UR4, RZ, 0x1d ;  /* 0x000000040c107c11 */ /* 0x000fe4000f8fe8ff */
[----:B------:R-:W-:Y:S01]  /*07e0*/  LEA.HI R12, R7, UR4, RZ, 0x1d ;  /* 0x00000004070c7c11 */ /* 0x000fe2000f8fe8ff */
[----:B------:R-:W-:Y:S02]  /*07f0*/  IMAD R7, R5, 0x4, R24 ;  /* 0x0000000405077824 */ /* 0x000fe400078e0218 */
[----:B------:R-:W-:Y:S01]  /*0800*/  FMUL R24, R29, R17 ;  /* 0x000000111d187220 */ /* 0x000fe20000400000 */
[----:B------:R-:W-:Y:S01]  /*0810*/  FMUL R23, R23, R26 ;  /* 0x0000001a17177220 */ /* 0x000fe20000400000 */
[----:B------:R-:W-:Y:S01]  /*0820*/  SHF.R.U32.HI R17, RZ, 0x1f, R18 ;  /* 0x0000001fff117819 */ /* 0x000fe20000011612 */
[----:B------:R-:W-:Y:S01]  /*0830*/  FMUL R26, R29, R22 ;  /* 0x000000161d1a7220 */ /* 0x000fe20000400000 */
[----:B------:R-:W-:-:S02]  /*0840*/  LEA.HI R25, R25, UR4, RZ, 0x1d ;  /* 0x0000000419197c11 */ /* 0x000fc4000f8fe8ff */
[----:B------:R-:W-:Y:S01]  /*0850*/  LEA.HI.SX32 R17, R18, R17, 0x19 ;  /* 0x0000001112117211 */ /* 0x000fe200078fcaff */
[-CC-:B------:R-:W-:Y:S01]  /*0860*/  FFMA R18, R26, R9.reuse, R13.reuse ;  /* 0x000000091a127223 */ /* 0x180fe2000000000d */
[----:B------:R-:W-:Y:S01]  /*0870*/  FFMA R13, R24, R9, R13 ;  /* 0x00000009180d7223 */ /* 0x000fe2000000000d */
[----:B------:R-:W-:Y:S02]  /*0880*/  SHF.R.U32.HI R9, RZ, 0x3, R0 ;  /* 0x00000003ff097819 */ /* 0x000fe40000011600 */
[----:B------:R-:W-:Y:S01]  /*0890*/  LOP3.LUT R0, R6, 0x7f, RZ, 0xc0, !PT ;  /* 0x0000007f06007812 */ /* 0x000fe200078ec0ff */
[C---:B------:R-:W-:Y:S02]  /*08a0*/  IMAD R16, R5.reuse, 0x4, R16 ;  /* 0x0000000405107824 */ /* 0x040fe400078e0210 */
[----:B------:R-:W-:Y:S01]  /*08b0*/  FMUL R22, R20, R19 ;  /* 0x0000001314167220 */ /* 0x000fe20000400000 */
[C---:B------:R-:W-:Y:S02]  /*08c0*/  IMAD R12, R5.reuse, 0x4, R12 ;  /* 0x00000004050c7824 */ /* 0x040fe400078e020c */
[----:B------:R-:W-:Y:S01]  /*08d0*/  IMAD R5, R5, 0x4, R25 ;  /* 0x0000000405057824 */ /* 0x000fe200078e0219 */
[----:B------:R-:W-:Y:S01]  /*08e0*/  LOP3.LUT R25, R0, 0x280, RZ, 0xfc, !PT ;  /* 0x0000028000197812 */ /* 0x000fe200078efcff */
[----:B------:R-:W-:Y:S01]  /*08f0*/  FFMA R20, R21, R10, R14 ;  /* 0x0000000a15147223 */ /* 0x000fe2000000000e */
[-CC-:B------:R-:W-:Y:S01]  /*0900*/  FFMA R21, R28, R11.reuse, R15.reuse ;  /* 0x0000000b1c157223 */ /* 0x180fe2000000000f */
[----:B------:R-:W-:Y:S01]  /*0910*/  FFMA R22, R22, R11, R15 ;  /* 0x0000000b16167223 */ /* 0x000fe2000000000f */
[----:B------:R-:W-:-:S02]  /*0920*/  LOP3.LUT R11, R0, 0x180, RZ, 0xfc, !PT ;  /* 0x00000180000b7812 */ /* 0x000fc400078efcff */
[C---:B------:R-:W-:Y:S02]  /*0930*/  LOP3.LUT R15, R0.reuse, 0x200, RZ, 0xfc, !PT ;  /* 0x00000200000f7812 */ /* 0x040fe400078efcff */
[----:B------:R-:W-:Y:S02]  /*0940*/  SHF.R.U32.HI R25, RZ, 0x3, R25 ;  /* 0x00000003ff197819 */ /* 0x000fe40000011619 */
[----:B------:R-:W-:Y:S02]  /*0950*/  LOP3.LUT R27, R0, 0x300, RZ, 0xfc, !PT ;  /* 0x00000300001b7812 */ /* 0x000fe400078efcff */
[----:B------:R-:W-:Y:S02]  /*0960*/  SHF.R.U32.HI R11, RZ, 0x3, R11 ;  /* 0x00000003ff0b7819 */ /* 0x000fe4000001160b */
[----:B------:R-:W-:Y:S02]  /*0970*/  SHF.R.U32.HI R15, RZ, 0x3, R15 ;  /* 0x00000003ff0f7819 */ /* 0x000fe4000001160f */
[----:B------:R-:W-:-:S02]  /*0980*/  LOP3.LUT R25, R25, 0x5c, RZ, 0xc0, !PT ;  /* 0x0000005c19197812 */ /* 0x000fc400078ec0ff */
[----:B------:R-:W-:Y:S02]  /*0990*/  SHF.R.U32.HI R27, RZ, 0x3, R27 ;  /* 0x00000003ff1b7819 */ /* 0x000fe4000001161b */
[----:B------:R-:W-:Y:S01]  /*09a0*/  FSETP.GEU.AND P0, PT, R4, RZ, PT ;  /* 0x000000ff0400720b */ /* 0x000fe20003f0e000 */
[----:B------:R-:W-:Y:S01]  /*09b0*/  FFMA R19, R23, R10, R14 ;  /* 0x0000000a17137223 */ /* 0x000fe2000000000e */
[----:B------:R-:W-:Y:S01]  /*09c0*/  LOP3.LUT R11, R11, 0x3c, RZ, 0xc0, !PT ;  /* 0x0000003c0b0b7812 */ /* 0x000fe200078ec0ff */
[----:B------:R-:W-:Y:S01]  /*09d0*/  VIADD R25, R25, UR4 ;  /* 0x0000000419197c36 */ /* 0x000fe20008000000 */
[----:B------:R-:W-:Y:S02]  /*09e0*/  LOP3.LUT R15, R15, 0x4c, RZ, 0xc0, !PT ;  /* 0x0000004c0f0f7812 */ /* 0x000fe400078ec0ff */
[----:B------:R-:W-:Y:S02]  /*09f0*/  LOP3.LUT R9, R9, 0xc, RZ, 0xc0, !PT ;  /* 0x0000000c09097812 */ /* 0x000fe400078ec0ff */
[----:B------:R-:W-:-:S02]  /*0a00*/  LOP3.LUT R27, R27, 0x6c, RZ, 0xc0, !PT ;  /* 0x0000006c1b1b7812 */ /* 0x000fc400078ec0ff */
[----:B------:R-:W-:Y:S02]  /*0a10*/  FSEL R4, R4, RZ, P0 ;  /* 0x000000ff04047208 */ /* 0x000fe40000000000 */
[----:B------:R-:W-:Y:S01]  /*0a20*/  FSETP.GEU.AND P0, PT, R18, RZ, PT ;  /* 0x000000ff1200720b */ /* 0x000fe20003f0e000 */
[----:B------:R-:W-:Y:S01]  /*0a30*/  VIADD R11, R11, UR4 ;  /* 0x000000040b0b7c36 */ /* 0x000fe20008000000 */
[C---:B------:R-:W-:Y:S01]  /*0a40*/  LOP3.LUT R10, R0.reuse, 0x100, RZ, 0xfc, !PT ;  /* 0x00000100000a7812 */ /* 0x040fe200078efcff */
[----:B------:R-:W-:Y:S01]  /*0a50*/  VIADD R15, R15, UR4 ;  /* 0x000000040f0f7c36 */ /* 0x000fe20008000000 */
[----:B------:R-:W-:Y:S01]  /*0a60*/  FSETP.GEU.AND P3, PT, R19, RZ, PT ;  /* 0x000000ff1300720b */ /* 0x000fe20003f6e000 */
[----:B------:R-:W-:Y:S01]  /*0a70*/  IMAD R14, R0, 0x4, R25 ;  /* 0x00000004000e7824 */ /* 0x000fe200078e0219 */
[----:B------:R-:W-:Y:S01]  /*0a80*/  FSEL R25, R18, RZ, P0 ;  /* 0x000000ff12197208 */ /* 0x000fe20000000000 */
[----:B------:R-:W-:Y:S01]  /*0a90*/  VIADD R23, R9, UR4 ;  /* 0x0000000409177c36 */ /* 0x000fe20008000000 */
[----:B------:R-:W-:Y:S01]  /*0aa0*/  FSETP.GEU.AND P1, PT, R8, RZ, PT ;  /* 0x000000ff0800720b */ /* 0x000fe20003f2e000 */
[----:B------:R-:W-:Y:S01]  /*0ab0*/  VIADD R27, R27, UR4 ;  /* 0x000000041b1b7c36 */ /* 0x000fe20008000000 */
[----:B------:R-:W-:Y:S01]  /*0ac0*/  SHF.R.U32.HI R9, RZ, 0x3, R10 ;  /* 0x00000003ff097819 */ /* 0x000fe2000001160a */
[C---:B------:R-:W-:Y:S01]  /*0ad0*/  IMAD R10, R0.reuse, 0x4, R11 ;  /* 0x00000004000a7824 */ /* 0x040fe200078e020b */
[----:B------:R-:W-:Y:S01]  /*0ae0*/  FSETP.GEU.AND P0, PT, R13, RZ, PT ;  /* 0x000000ff0d00720b */ /* 0x000fe20003f0e000 */
[C---:B------:R-:W-:Y:S01]  /*0af0*/  IMAD R11, R0.reuse, 0x4, R15 ;  /* 0x00000004000b7824 */ /* 0x040fe200078e020f */
[----:B------:R-:W-:Y:S01]  /*0b00*/  FSETP.GEU.AND P2, PT, R21, RZ, PT ;  /* 0x000000ff1500720b */ /* 0x000fe20003f4e000 */
[----:B------:R-:W-:Y:S01]  /*0b10*/  IMAD R15, R0, 0x4, R27 ;  /* 0x00000004000f7824 */ /* 0x000fe200078e021b */
[----:B------:R-:W-:-:S02]  /*0b20*/  FSEL R18, R19, RZ, P3 ;  /* 0x000000ff13127208 */ /* 0x000fc40001800000 */
[----:B------:R-:W-:Y:S02]  /*0b30*/  FSEL R19, R8, RZ, P1 ;  /* 0x000000ff08137208 */ /* 0x000fe40000800000 */
[----:B------:R-:W-:Y:S02]  /*0b40*/  FSEL R27, R13, RZ, P0 ;  /* 0x000000ff0d1b7208 */ /* 0x000fe40000000000 */
[----:B------:R-:W-:Y:S02]  /*0b50*/  FSETP.GEU.AND P1, PT, R20, RZ, PT ;  /* 0x000000ff1400720b */ /* 0x000fe40003f2e000 */
[----:B------:R-:W-:Y:S02]  /*0b60*/  FSEL R26, R21, RZ, P2 ;  /* 0x000000ff151a7208 */ /* 0x000fe40001000000 */
[----:B------:R-:W-:Y:S01]  /*0b70*/  FSETP.GEU.AND P0, PT, R22, RZ, PT ;  /* 0x000000ff1600720b */ /* 0x000fe20003f0e000 */
[----:B------:R-:W-:Y:S01]  /*0b80*/  STS [R16], R4 ;  /* 0x0000000410007388 */ /* 0x000fe20000000800 */
[----:B------:R-:W-:-:S02]  /*0b90*/  FSEL R28, R20, RZ, P1 ;  /* 0x000000ff141c7208 */ /* 0x000fc40000800000 */
[----:B------:R-:W-:Y:S01]  /*0ba0*/  FSEL R22, R22, RZ, P0 ;  /* 0x000000ff16167208 */ /* 0x000fe20000000000 */
[----:B------:R-:W-:Y:S04]  /*0bb0*/  STS [R12+0x80], R25 ;  /* 0x000080190c007388 */ /* 0x000fe80000000800 */
[----:B------:R0:W-:Y:S04]  /*0bc0*/  STS [R7+0x100], R18 ;  /* 0x0001001207007388 */ /* 0x0001e80000000800 */
[----:B------:R-:W-:Y:S04]  /*0bd0*/  STS [R5+0x180], R26 ;  /* 0x0001801a05007388 */ /* 0x000fe80000000800 */
[----:B------:R-:W-:Y:S04]  /*0be0*/  STS [R16+0x40], R19 ;  /* 0x0000401310007388 */ /* 0x000fe80000000800 */
[----:B------:R1:W-:Y:S04]  /*0bf0*/  STS [R12+0xc0], R27 ;  /* 0x0000c01b0c007388 */ /* 0x0003e80000000800 */
[----:B------:R-:W-:Y:S04]  /*0c00*/  STS [R7+0x140], R28 ;  /* 0x0001401c07007388 */ /* 0x000fe80000000800 */
[----:B------:R2:W-:Y:S01]  /*0c10*/  STS [R5+0x1c0], R22 ;  /* 0x0001c01605007388 */ /* 0x0005e20000000800 */
[----:B------:R-:W-:Y:S01]  /*0c20*/  BAR.SYNC.DEFER_BLOCKING 0x0 ;  /* 0x0000000000007b1d */ /* 0x000fe20000010000 */
[----:B------:R-:W-:Y:S01]  /*0c30*/  IMAD R23, R0, 0x4, R23 ;  /* 0x0000000400177824 */ /* 0x000fe200078e0217 */
[----:B------:R-:W-:-:S02]  /*0c40*/  LOP3.LUT R24, R2, 0x8, RZ, 0xfc, !PT ;  /* 0x0000000802187812 */ /* 0x000fc400078efcff */
[----:B------:R-:W-:Y:S02]  /*0c50*/  LOP3.LUT R8, R2, 0xc, RZ, 0xfc, !PT ;  /* 0x0000000c02087812 */ /* 0x000fe400078efcff */
[----:B------:R-:W-:Y:S01]  /*0c60*/  LOP3.LUT R6, R0, 0x80, RZ, 0xfc, !PT ;  /* 0x0000008000067812 */ /* 0x000fe200078efcff */
[----:B0-----:R-:W-:Y:S01]  /*0c70*/  IMAD.HI R18, R24, 0x66666667, RZ ;  /* 0x6666666718127827 */ /* 0x001fe200078e02ff */
[----:B------:R-:W-:-:S03]  /*0c80*/  LOP3.LUT R13, R2, 0x4, RZ, 0xfc, !PT ;  /* 0x00000004020d7812 */ /* 0x000fc600078efcff */
[----:B------:R-:W-:Y:S01]  /*0c90*/  IMAD.HI R21, R8, 0x66666667, RZ ;  /* 0x6666666708157827 */ /* 0x000fe200078e02ff */
[----:B------:R-:W-:Y:S02]  /*0ca0*/  SHF.R.U32.HI R6, RZ, 0x3, R6 ;  /* 0x00000003ff067819 */ /* 0x000fe40000011606 */
[----:B-1----:R-:W-:Y:S01]  /*0cb0*/  LOP3.LUT R12, R2, 0x18, RZ, 0xfc, !PT ;  /* 0x00000018020c7812 */ /* 0x002fe200078efcff */
[----:B------:R-:W-:Y:S01]  /*0cc0*/  IMAD.HI R20, R13, 0x66666667, RZ ;  /* 0x666666670d147827 */ /* 0x000fe200078e02ff */
[----:B------:R-:W-:Y:S02]  /*0cd0*/  SHF.R.U32.HI R19, RZ, 0x1f, R18 ;  /* 0x0000001fff137819 */ /* 0x000fe40000011612 */
[----:B------:R-:W-:Y:S01]  /*0ce0*/  SHF.R.U32.HI R4, RZ, 0x1f, R21 ;  /* 0x0000001fff047819 */ /* 0x000fe20000011615 */
[----:B------:R-:W0:Y:S01]  /*0cf0*/  LDS R23, [R23] ;  /* 0x0000000017177984 */ /* 0x000e220000000800 */
[----:B------:R-:W-:Y:S02]  /*0d00*/  LOP3.LUT R6, R6, 0x1c, RZ, 0xc0, !PT ;  /* 0x0000001c06067812 */ /* 0x000fe400078ec0ff */
[----:B------:R-:W-:-:S02]  /*0d10*/  LOP3.LUT R9, R9, 0x2c, RZ, 0xc0, !PT ;  /* 0x0000002c09097812 */ /* 0x000fc400078ec0ff */
[----:B------:R-:W-:Y:S01]  /*0d20*/  ISETP.GE.AND P0, PT, R3, 0x3c1, PT ;  /* 0x000003c10300780c */ /* 0x000fe20003f06270 */
[----:B--2---:R-:W-:Y:S01]  /*0d30*/  IMAD R22, R17, -0x140, R2 ;  /* 0xfffffec011167824 */ /* 0x004fe200078e0202 */
[----:B------:R-:W-:Y:S01]  /*0d40*/  LEA.HI.SX32 R7, R18, R19, 0x19 ;  /* 0x0000001312077211 */ /* 0x000fe200078fcaff */
[----:B------:R-:W-:Y:S01]  /*0d50*/  IMAD.HI R19, R12, 0x66666667, RZ ;  /* 0x666666670c137827 */ /* 0x000fe200078e02ff */
[----:B------:R-:W-:Y:S01]  /*0d60*/  SHF.R.U32.HI R25, RZ, 0x1f, R20 ;  /* 0x0000001fff197819 */ /* 0x000fe20000011614 */
[----:B------:R-:W-:Y:S01]  /*0d70*/  LDS R10, [R10+0x600] ;  /* 0x000600000a0a7984 */ /* 0x000fe20000000800 */
[----:B------:R-:W-:Y:S01]  /*0d80*/  LEA.HI.SX32 R21, R21, R4, 0x19 ;  /* 0x0000000415157211 */ /* 0x000fe200078fcaff */
[----:B------:R-:W-:Y:S01]  /*0d90*/  VIADD R6, R6, UR4 ;  /* 0x0000000406067c36 */ /* 0x000fe20008000000 */
[----:B------:R-:W1:Y:S01]  /*0da0*/  LDC.64 R4, c[0x0][0x238] ;  /* 0x00008e00ff047b82 */ /* 0x000e620000000a00 */
[----:B------:R-:W-:Y:S01]  /*0db0*/  VIADD R9, R9, UR4 ;  /* 0x0000000409097c36 */ /* 0x000fe20008000000 */
[----:B------:R-:W-:Y:S01]  /*0dc0*/  LEA.HI.SX32 R16, R20, R25, 0x19 ;  /* 0x0000001914107211 */ /* 0x000fe200078fcaff */
[C---:B------:R-:W-:Y:S01]  /*0dd0*/  IMAD R6, R0.reuse, 0x4, R6 ;  /* 0x0000000400067824 */ /* 0x040fe200078e0206 */
[----:B------:R-:W-:Y:S01]  /*0de0*/  SHF.R.U32.HI R18, RZ, 0x1f, R19 ;  /* 0x0000001fff127819 */ /* 0x000fe20000011613 */
[----:B------:R-:W-:Y:S01]  /*0df0*/  IMAD R9, R0, 0x4, R9 ;  /* 0x0000000400097824 */ /* 0x000fe200078e0209 */
[----:B------:R-:W-:Y:S01]  /*0e00*/  ISETP.LT.AND P6, PT, R13, 0x500, !P0 ;  /* 0x000005000d00780c */ /* 0x000fe200047c1270 */
[----:B------:R-:W-:Y:S01]  /*0e10*/  IMAD R20, R16, -0x140, R13 ;  /* 0xfffffec010147824 */ /* 0x000fe200078e020d */
[----:B------:R-:W-:Y:S01]  /*0e20*/  LOP3.LUT R29, R0, 0x380, RZ, 0xfc, !PT ;  /* 0x00000380001d7812 */ /* 0x000fe200078efcff */
[----:B------:R-:W-:Y:S01]  /*0e30*/  LDS R11, [R11+0x800] ;  /* 0x000800000b0b7984 */ /* 0x000fe20000000800 */
[----:B------:R-:W-:-:S02]  /*0e40*/  LOP3.LUT R13, R2, 0x14, RZ, 0xfc, !PT ;  /* 0x00000014020d7812 */ /* 0x000fc400078efcff */
[----:B------:R-:W-:Y:S01]  /*0e50*/  LEA.HI.SX32 R19, R19, R18, 0x19 ;  /* 0x0000001213137211 */ /* 0x000fe200078fcaff */
[--C-:B------:R-:W-:Y:S01]  /*0e60*/  IMAD R22, R22, 0x3c1, R3.reuse ;  /* 0x000003c116167824 */ /* 0x100fe200078e0203 */
[----:B------:R1:W2:Y:S01]  /*0e70*/  LDS R18, [R6+0x200] ;  /* 0x0002000006127984 */ /* 0x0002a20000000800 */
[----:B------:R-:W-:Y:S01]  /*0e80*/  IMAD R27, R20, 0x3c1, R3 ;  /* 0x000003c1141b7824 */ /* 0x000fe200078e0203 */
[----:B------:R-:W-:Y:S02]  /*0e90*/  SHF.R.U32.HI R29, RZ, 0x3, R29 ;  /* 0x00000003ff1d7819 */ /* 0x000fe4000001161d */
[----:B------:R-:W3:Y:S01]  /*0ea0*/  LDS R9, [R9+0x400] ;  /* 0x0004000009097984 */ /* 0x000ee20000000800 */
[----:B------:R-:W-:-:S03]  /*0eb0*/  IMAD.HI R20, R13, 0x66666667, RZ ;  /* 0x666666670d147827 */ /* 0x000fc600078e02ff */
[----:B------:R-:W4:Y:S01]  /*0ec0*/  LDS R14, [R14+0xa00] ;  /* 0x000a00000e0e7984 */ /* 0x000f220000000800 */
[----:B------:R-:W-:Y:S01]  /*0ed0*/  IMAD R25, R17, 0x168600, R22 ;  /* 0x0016860011197824 */ /* 0x000fe200078e0216 */
[----:B------:R-:W-:Y:S01]  /*0ee0*/  LOP3.LUT R29, R29, 0x7c, RZ, 0xc0, !PT ;  /* 0x0000007c1d1d7812 */ /* 0x000fe200078ec0ff */
[----:B------:R-:W-:Y:S01]  /*0ef0*/  IMAD R17, R16, 0x168600, R27 ;  /* 0x0016860010117824 */ /* 0x000fe200078e021b */
[----:B------:R-:W5:Y:S01]  /*0f00*/  LDS R15, [R15+0xc00] ;  /* 0x000c00000f0f7984 */ /* 0x000f620000000800 */
[----:B------:R-:W-:Y:S01]  /*0f10*/  IMAD R22, R7, -0x140, R24 ;  /* 0xfffffec007167824 */ /* 0x000fe200078e0218 */
[C---:B------:R-:W-:Y:S02]  /*0f20*/  ISETP.LT.AND P2, PT, R2.reuse, 0x500, !P0 ;  /* 0x000005000200780c */ /* 0x040fe40004741270 */
[----:B------:R-:W-:Y:S01]  /*0f30*/  LOP3.LUT R16, R2, 0x10, RZ, 0xfc, !PT ;  /* 0x0000001002107812 */ /* 0x000fe200078efcff */
[----:B------:R-:W-:Y:S01]  /*0f40*/  IMAD R22, R22, 0x3c1, R3 ;  /* 0x000003c116167824 */ /* 0x000fe200078e0203 */
[----:B------:R-:W-:Y:S01]  /*0f50*/  SHF.R.U32.HI R27, RZ, 0x1f, R20 ;  /* 0x0000001fff1b7819 */ /* 0x000fe20000011614 */
[----:B------:R-:W-:Y:S01]  /*0f60*/  VIADD R29, R29, UR4 ;  /* 0x000000041d1d7c36 */ /* 0x000fe20008000000 */
[----:B------:R-:W-:Y:S01]  /*0f70*/  ISETP.LT.AND P1, PT, R24, 0x500, !P0 ;  /* 0x000005001800780c */ /* 0x000fe20004721270 */
[----:B------:R-:W-:Y:S01]  /*0f80*/  IMAD.HI R24, R16, 0x66666667, RZ ;  /* 0x6666666710187827 */ /* 0x000fe200078e02ff */
[----:B------:R-:W-:-:S03]  /*0f90*/  LEA.HI.SX32 R20, R20, R27, 0x19 ;  /* 0x0000001b14147211 */ /* 0x000fc600078fcaff */
[----:B------:R-:W-:Y:S02]  /*0fa0*/  IMAD R27, R7, 0x168600, R22 ;  /* 0x00168600071b7824 */ /* 0x000fe400078e0216 */
[----:B-1----:R-:W-:-:S04]  /*0fb0*/  IMAD.WIDE R6, R25, 0x4, R4 ;  /* 0x0000000419067825 */ /* 0x002fc800078e0204 */
[----:B------:R-:W-:Y:S01]  /*0fc0*/  IMAD R0, R0, 0x4, R29 ;  /* 0x0000000400007824 */ /* 0x000fe200078e021d */
[----:B------:R-:W-:Y:S01]  /*0fd0*/  SHF.R.U32.HI R29, RZ, 0x1f, R24 ;  /* 0x0000001fff1d7819 */ /* 0x000fe20000011618 */
[----:B0-----:R0:W-:Y:S01]  /*0fe0*/  @P2 STG.E desc[UR6][R6.64], R23 ;  /* 0x0000001706002986 */ /* 0x0011e2000c101906 */
[----:B------:R-:W-:Y:S01]  /*0ff0*/  ISETP.LT.AND P2, PT, R8, 0x500, !P0 ;  /* 0x000005000800780c */ /* 0x000fe20004741270 */
[----:B------:R-:W-:Y:S01]  /*1000*/  IMAD R8, R21, -0x140, R8 ;  /* 0xfffffec015087824 */ /* 0x000fe200078e0208 */
[----:B------:R-:W-:Y:S02]  /*1010*/  LEA.HI.SX32 R25, R24, R29, 0x19 ;  /* 0x0000001d18197211 */ /* 0x000fe400078fcaff */
[----:B------:R-:W-:Y:S01]  /*1020*/  ISETP.LT.AND P5, PT, R16, 0x500, !P0 ;  /* 0x000005001000780c */ /* 0x000fe200047a1270 */
[----:B------:R-:W-:Y:S01]  /*1030*/  IMAD R22, R8, 0x3c1, R3 ;  /* 0x000003c108167824 */ /* 0x000fe200078e0203 */
[----:B------:R-:W-:Y:S01]  /*1040*/  ISETP.LT.AND P3, PT, R12, 0x500, !P0 ;  /* 0x000005000c00780c */ /* 0x000fe20004761270 */
[----:B------:R-:W-:-:S02]  /*1050*/  IMAD R16, R25, -0x140, R16 ;  /* 0xfffffec019107824 */ /* 0x000fc400078e0210 */
[----:B------:R-:W-:Y:S02]  /*1060*/  IMAD R12, R19, -0x140, R12 ;  /* 0xfffffec0130c7824 */ /* 0x000fe400078e020c */
[----:B------:R-:W-:Y:S01]  /*1070*/  IMAD R8, R20, -0x140, R13 ;  /* 0xfffffec014087824 */ /* 0x000fe200078e020d */
[----:B------:R-:W-:Y:S01]  /*1080*/  LOP3.LUT R2, R2, 0x1c, RZ, 0xfc, !PT ;  /* 0x0000001c02027812 */ /* 0x000fe200078efcff */
[--C-:B------:R-:W-:Y:S01]  /*1090*/  IMAD R16, R16, 0x3c1, R3.reuse ;  /* 0x000003c110107824 */ /* 0x100fe200078e0203 */
[----:B------:R-:W-:Y:S01]  /*10a0*/  ISETP.LT.AND P4, PT, R13, 0x500, !P0 ;  /* 0x000005000d00780c */ /* 0x000fe20004781270 */
[--C-:B------:R-:W-:Y:S02]  /*10b0*/  IMAD R12, R12, 0x3c1, R3.reuse ;  /* 0x000003c10c0c7824 */ /* 0x100fe400078e0203 */
[----:B------:R-:W-:Y:S01]  /*10c0*/  IMAD R13, R8, 0x3c1, R3 ;  /* 0x000003c1080d7824 */ /* 0x000fe200078e0203 */
[----:B------:R-:W-:Y:S01]  /*10d0*/  ISETP.LT.AND P0, PT, R2, 0x500, !P0 ;  /* 0x000005000200780c */ /* 0x000fe20004701270 */
[----:B------:R-:W-:-:S02]  /*10e0*/  IMAD R21, R21, 0x168600, R22 ;  /* 0x0016860015157824 */ /* 0x000fc400078e0216 */
[----:B0-----:R-:W-:-:S04]  /*10f0*/  IMAD.WIDE R6, R17, 0x4, R4 ;  /* 0x0000000411067825 */ /* 0x001fc800078e0204 */
[----:B------:R-:W-:Y:S02]  /*1100*/  IMAD R25, R25, 0x168600, R16 ;  /* 0x0016860019197824 */ /* 0x000fe400078e0210 */
[----:B------:R-:W-:Y:S02]  /*1110*/  IMAD R19, R19, 0x168600, R12 ;  /* 0x0016860013137824 */ /* 0x000fe400078e020c */
[----:B------:R-:W-:Y:S02]  /*1120*/  IMAD R17, R20, 0x168600, R13 ;  /* 0x0016860014117824 */ /* 0x000fe400078e020d */
[--C-:B------:R-:W-:Y:S01]  /*1130*/  IMAD.WIDE R12, R27, 0x4, R4.reuse ;  /* 0x000000041b0c7825 */ /* 0x100fe200078e0204 */
[----:B--2---:R0:W-:Y:S03]  /*1140*/  @P6 STG.E desc[UR6][R6.64], R18 ;  /* 0x0000001206006986 */ /* 0x0041e6000c101906 */
[--C-:B------:R-:W-:Y:S01]  /*1150*/  IMAD.WIDE R22, R21, 0x4, R4.reuse ;  /* 0x0000000415167825 */ /* 0x100fe200078e0204 */
[----:B---3--:R0:W-:Y:S03]  /*1160*/  @P1 STG.E desc[UR6][R12.64], R9 ;  /* 0x000000090c001986 */ /* 0x0081e6000c101906 */
[--C-:B------:R-:W-:Y:S01]  /*1170*/  IMAD.WIDE R20, R25, 0x4, R4.reuse ;  /* 0x0000000419147825 */ /* 0x100fe200078e0204 */
[----:B------:R0:W-:Y:S03]  /*1180*/  @P2 STG.E desc[UR6][R22.64], R10 ;  /* 0x0000000a16002986 */ /* 0x0001e6000c101906 */
[--C-:B------:R-:W-:Y:S01]  /*1190*/  IMAD.WIDE R16, R17, 0x4, R4.reuse ;  /* 0x0000000411107825 */ /* 0x100fe200078e0204 */
[----:B------:R0:W-:Y:S03]  /*11a0*/  @P5 STG.E desc[UR6][R20.64], R11 ;  /* 0x0000000b14005986 */ /* 0x0001e6000c101906 */
[----:B------:R-:W-:Y:S01]  /*11b0*/  IMAD.WIDE R24, R19, 0x4, R4 ;  /* 0x0000000413187825 */ /* 0x000fe200078e0204 */
[----:B----4-:R0:W-:Y:S04]  /*11c0*/  @P4 STG.E desc[UR6][R16.64], R14 ;  /* 0x0000000e10004986 */ /* 0x0101e8000c101906 */
[----:B-----5:R0:W-:Y:S02]  /*11d0*/  @P3 STG.E desc[UR6][R24.64], R15 ;  /* 0x0000000f18003986 */ /* 0x0201e4000c101906 */
[----:B0-----:R-:W-:Y:S05]  /*11e0*/  @!P0 EXIT ;  /* 0x000000000000894d */ /* 0x001fea0003800000 */
[----:B0-----:R-:W0:Y:S01]  /*11f0*/  LDS R9, [R0+0xe00] ;  /* 0x000e000000097984 */ /* 0x001e220000000800 */
[----:B------:R-:W-:-:S05]  /*1200*/  IMAD.HI R6, R2, 0x66666667, RZ ;  /* 0x6666666702067827 */ /* 0x000fca00078e02ff */
[----:B------:R-:W-:-:S04]  /*1210*/  SHF.R.U32.HI R7, RZ, 0x1f, R6 ;  /* 0x0000001fff077819 */ /* 0x000fc80000011606 */
[----:B------:R-:W-:-:S05]  /*1220*/  LEA.HI.SX32 R7, R6, R7, 0x19 ;  /* 0x0000000706077211 */ /* 0x000fca00078fcaff */
[----:B------:R-:W-:-:S04]  /*1230*/  IMAD R2, R7, -0x140, R2 ;  /* 0xfffffec007027824 */ /* 0x000fc800078e0202 */
[----:B------:R-:W-:-:S04]  /*1240*/  IMAD R2, R2, 0x3c1, R3 ;  /* 0x000003c102027824 */ /* 0x000fc800078e0203 */
[----:B------:R-:W-:-:S04]  /*1250*/  IMAD R7, R7, 0x168600, R2 ;  /* 0x0016860007077824 */ /* 0x000fc800078e0202 */
[----:B------:R-:W-:-:S05]  /*1260*/  IMAD.WIDE R4, R7, 0x4, R4 ;  /* 0x0000000407047825 */ /* 0x000fca00078e0204 */
[----:B0-----:R-:W-:Y:S01]  /*1270*/  STG.E desc[UR6][R4.64], R9 ;  /* 0x0000000904007986 */ /* 0x001fe2000c101906 */
[----:B------:R-:W-:Y:S05]  /*1280*/  EXIT ;  /* 0x000000000000794d */ /* 0x000fea0003800000 */
.L_x_0:
[----:B------:R-:W-:-:S00]  /*1290*/  BRA `(.L_x_0) ;  /* 0xfffffffc00fc7947 */ /* 0x000fc0000383ffff */
[----:B------:R-:W-:-:S00]  /*12a0*/  NOP ;  /* 0x0000000000007918 */ /* 0x000fc00000000000 */
        /* <DEDUP_REMOVED lines=13> */
.L_x_1:


//--------------------- .nv.global.init           --------------------------
	.section	.nv.global.init,"aw",@progbits
.nv.global.init:
	.type		_$_str,@object
	.size		_$_str,(_$_str_$_2 - _$_str)
_$_str:
        /*0000*/ 	.byte	0x5f, 0x5f, 0x43, 0x55, 0x44, 0x41, 0x5f, 0x46, 0x54, 0x5a, 0x00
	.type		_$_str_$_2,@object
	.size		_$_str_$_2,(.L_1 - _$_str_$_2)
_$_str_$_2:
        /*000b*/ 	.byte	0x5f, 0x5f, 0x43, 0x55, 0x44, 0x41, 0x5f, 0x50, 0x52, 0x45, 0x43, 0x5f, 0x53, 0x51, 0x52, 0x54
        /*001b*/ 	.byte	0x00
.L_1:


//--------------------- .nv.shared.triton_poi_fused__native_batch_norm_legit_no_training_relu_10 --------------------------
	.section	.nv.shared.triton_poi_fused__native_batch_norm_legit_no_training_relu_10,"aw",@nobits
	.sectionflags	@""
	.align	16
	.zero		1024


//--------------------- .nv.constant0.triton_poi_fused__native_batch_norm_legit_no_training_relu_10 --------------------------
	.section	.nv.constant0.triton_poi_fused__native_batch_norm_legit_no_training_relu_10,"a",@progbits
	.sectionflags	@""
	.align	4
.nv.constant0.triton_poi_fused__native_batch_norm_legit_no_training_relu_10:
	.zero		584
